	.headerflags	@"EF_CUDA_TEXMODE_UNIFIED EF_CUDA_64BIT_ADDRESS EF_CUDA_ACCELERATORS EF_CUDA_SM90 EF_CUDA_VIRTUAL_SM(EF_CUDA_SM90)"
	.elftype	@"ET_EXEC"


//--------------------- .nv.info                  --------------------------
	.section	.nv.info,"",@"SHT_CUDA_INFO"
	.align	4


	//----- nvinfo : EIATTR_REGCOUNT
	.align		4
        /*0000*/ 	.byte	0x04, 0x2f
        /*0002*/ 	.short	(.L_1 - .L_0)
	.align		4
.L_0:
        /*0004*/ 	.word	index@(triton_poi_fused__weight_norm_interface_convolution_14)
        /*0008*/ 	.word	0x00000020


	//----- nvinfo : EIATTR_MIN_STACK_SIZE
	.align		4
.L_1:
        /*000c*/ 	.byte	0x04, 0x12
        /*000e*/ 	.short	(.L_3 - .L_2)
	.align		4
.L_2:
        /*0010*/ 	.word	index@(triton_poi_fused__weight_norm_interface_convolution_14)
        /*0014*/ 	.word	0x00000000


	//----- nvinfo : EIATTR_FRAME_SIZE
	.align		4
.L_3:
        /*0018*/ 	.byte	0x04, 0x11
        /*001a*/ 	.short	(.L_5 - .L_4)
	.align		4
.L_4:
        /*001c*/ 	.word	index@(triton_poi_fused__weight_norm_interface_convolution_14)
        /*0020*/ 	.word	0x00000000


	//----- nvinfo : EIATTR_MIN_STACK_SIZE
	.align		4
.L_5:
        /*0024*/ 	.byte	0x04, 0x12
        /*0026*/ 	.short	(.L_7 - .L_6)
	.align		4
.L_6:
        /*0028*/ 	.word	index@(triton_poi_fused__weight_norm_interface_convolution_14)
        /*002c*/ 	.word	0x00000000
.L_7:


//--------------------- .nv.info.triton_poi_fused__weight_norm_interface_convolution_14 --------------------------
	.section	.nv.info.triton_poi_fused__weight_norm_interface_convolution_14,"",@"SHT_CUDA_INFO"
	.sectionflags	@""
	.align	4


	//----- nvinfo : EIATTR_CUDA_API_VERSION
	.align		4
        /*0000*/ 	.byte	0x04, 0x37
        /*0002*/ 	.short	(.L_9 - .L_8)
.L_8:
        /*0004*/ 	.word	0x0000007c


	//----- nvinfo : EIATTR_KPARAM_INFO
	.align		4
.L_9:
        /*0008*/ 	.byte	0x04, 0x17
        /*000a*/ 	.short	(.L_11 - .L_10)
.L_10:
        /*000c*/ 	.word	0x00000000
        /*0010*/ 	.short	0x0006
        /*0012*/ 	.short	0x002c
        /*0014*/ 	.byte	0x00, 0xf0, 0x11, 0x00


	//----- nvinfo : EIATTR_KPARAM_INFO
	.align		4
.L_11:
        /*0018*/ 	.byte	0x04, 0x17
        /*001a*/ 	.short	(.L_13 - .L_12)
.L_12:
        /*001c*/ 	.word	0x00000000
        /*0020*/ 	.short	0x0005
        /*0022*/ 	.short	0x0028
        /*0024*/ 	.byte	0x00, 0xf0, 0x11, 0x00


	//----- nvinfo : EIATTR_KPARAM_INFO
	.align		4
.L_13:
        /*0028*/ 	.byte	0x04, 0x17
        /*002a*/ 	.short	(.L_15 - .L_14)
.L_14:
        /*002c*/ 	.word	0x00000000
        /*0030*/ 	.short	0x0004
        /*0032*/ 	.short	0x0020
        /*0034*/ 	.byte	0x00, 0xf4, 0x21, 0x00


	//----- nvinfo : EIATTR_KPARAM_INFO
	.align		4
.L_15:
        /*0038*/ 	.byte	0x04, 0x17
        /*003a*/ 	.short	(.L_17 - .L_16)
.L_16:
        /*003c*/ 	.word	0x00000000
        /*0040*/ 	.short	0x0003
        /*0042*/ 	.short	0x0018
        /*0044*/ 	.byte	0x00, 0xf4, 0x21, 0x00


	//----- nvinfo : EIATTR_KPARAM_INFO
	.align		4
.L_17:
        /*0048*/ 	.byte	0x04, 0x17
        /*004a*/ 	.short	(.L_19 - .L_18)
.L_18:
        /*004c*/ 	.word	0x00000000
        /*0050*/ 	.short	0x0002
        /*0052*/ 	.short	0x0010
        /*0054*/ 	.byte	0x00, 0xf4, 0x21, 0x00


	//----- nvinfo : EIATTR_KPARAM_INFO
	.align		4
.L_19:
        /*0058*/ 	.byte	0x04, 0x17
        /*005a*/ 	.short	(.L_21 - .L_20)
.L_20:
        /*005c*/ 	.word	0x00000000
        /*0060*/ 	.short	0x0001
        /*0062*/ 	.short	0x0008
        /*0064*/ 	.byte	0x00, 0xf4, 0x21, 0x00


	//----- nvinfo : EIATTR_KPARAM_INFO
	.align		4
.L_21:
        /*0068*/ 	.byte	0x04, 0x17
        /*006a*/ 	.short	(.L_23 - .L_22)
.L_22:
        /*006c*/ 	.word	0x00000000
        /*0070*/ 	.short	0x0000
        /*0072*/ 	.short	0x0000
        /*0074*/ 	.byte	0x00, 0xf4, 0x21, 0x00


	//----- nvinfo : EIATTR_SPARSE_MMA_MASK
	.align		4
.L_23:
        /*0078*/ 	.byte	0x03, 0x50
        /*007a*/ 	.short	0x0000


	//----- nvinfo : EIATTR_MAXREG_COUNT
	.align		4
        /*007c*/ 	.byte	0x03, 0x1b
        /*007e*/ 	.short	0x00ff


	//----- nvinfo : EIATTR_EXIT_INSTR_OFFSETS
	.align		4
        /*0080*/ 	.byte	0x04, 0x1c
        /*0082*/ 	.short	(.L_25 - .L_24)


	//   ....[0]....
.L_24:
        /*0084*/ 	.word	0x00000e80


	//   ....[1]....
        /*0088*/ 	.word	0x00000ec0


	//----- nvinfo : EIATTR_REQNTID
	.align		4
.L_25:
        /*008c*/ 	.byte	0x04, 0x10
        /*008e*/ 	.short	(.L_27 - .L_26)
.L_26:
        /*0090*/ 	.word	0x00000080
        /*0094*/ 	.word	0x00000001
        /*0098*/ 	.word	0x00000001


	//----- nvinfo : EIATTR_CBANK_PARAM_SIZE
	.align		4
.L_27:
        /*009c*/ 	.byte	0x03, 0x19
        /*009e*/ 	.short	0x0030


	//----- nvinfo : EIATTR_PARAM_CBANK
	.align		4
        /*00a0*/ 	.byte	0x04, 0x0a
        /*00a2*/ 	.short	(.L_29 - .L_28)
	.align		4
.L_28:
        /*00a4*/ 	.word	index@(.nv.constant0.triton_poi_fused__weight_norm_interface_convolution_14)
        /*00a8*/ 	.short	0x0210
        /*00aa*/ 	.short	0x0030


	//----- nvinfo : EIATTR_SW_WAR
	.align		4
.L_29:
        /*00ac*/ 	.byte	0x04, 0x36
        /*00ae*/ 	.short	(.L_31 - .L_30)
.L_30:
        /*00b0*/ 	.word	0x00000008
.L_31:


//--------------------- .nv.callgraph             --------------------------
	.section	.nv.callgraph,"",@"SHT_CUDA_CALLGRAPH"
	.align	4
	.sectionentsize	8
	.align		4
        /*0000*/ 	.word	0x00000000
	.align		4
        /*0004*/ 	.word	0xffffffff
	.align		4
        /*0008*/ 	.word	0x00000000
	.align		4
        /*000c*/ 	.word	0xfffffffe
	.align		4
        /*0010*/ 	.word	0x00000000
	.align		4
        /*0014*/ 	.word	0xfffffffd
	.align		4
        /*0018*/ 	.word	0x00000000
	.align		4
        /*001c*/ 	.word	0xfffffffc


//--------------------- .text.triton_poi_fused__weight_norm_interface_convolution_14 --------------------------
	.section	.text.triton_poi_fused__weight_norm_interface_convolution_14,"ax",@progbits
	.sectionflags	@"SHF_BARRIERS=1"
	.align	128
        .global         triton_poi_fused__weight_norm_interface_convolution_14
        .type           triton_poi_fused__weight_norm_interface_convolution_14,@function
        .size           triton_poi_fused__weight_norm_interface_convolution_14,(.L_x_1 - triton_poi_fused__weight_norm_interface_convolution_14)
        .other          triton_poi_fused__weight_norm_interface_convolution_14,@"STO_CUDA_ENTRY STV_DEFAULT"
triton_poi_fused__weight_norm_interface_convolution_14:
.text.triton_poi_fused__weight_norm_interface_convolution_14:
[----:B------:R-:W0:Y:S01]  /*0000*/  LDC R1, c[0x0][0x28] ;  /* 0x00000a00ff017b82 */ /* 0x000e220000000800 */
[----:B------:R-:W1:Y:S07]  /*0010*/  S2R R2, SR_TID.X ;  /* 0x0000000000027919 */ /* 0x000e6e0000002100 */
[----:B------:R-:W2:Y:S01]  /*0020*/  LDC.64 R16, c[0x0][0x210] ;  /* 0x00008400ff107b82 */ /* 0x000ea20000000a00 */
[----:B------:R-:W-:Y:S01]  /*0030*/  CS2R R8, SRZ ;  /* 0x0000000000087805 */ /* 0x000fe2000001ff00 */
[----:B------:R-:W-:Y:S01]  /*0040*/  ULDC.64 UR6, c[0x0][0x208] ;  /* 0x0000820000067ab9 */ /* 0x000fe20000000a00 */
[----:B------:R-:W3:Y:S01]  /*0050*/  S2R R10, SR_CTAID.Y ;  /* 0x00000000000a7919 */ /* 0x000ee20000002600 */
[----:B------:R-:W4:Y:S01]  /*0060*/  S2R R6, SR_CTAID.X ;  /* 0x0000000000067919 */ /* 0x000f220000002500 */
[----:B------:R-:W-:-:S03]  /*0070*/  CS2R R14, SRZ ;  /* 0x00000000000e7805 */ /* 0x000fc6000001ff00 */
[----:B------:R-:W5:Y:S01]  /*0080*/  S2UR UR5, SR_CgaCtaId ;  /* 0x00000000000579c3 */ /* 0x000f620000008800 */
[----:B------:R-:W-:-:S07]  /*0090*/  UMOV UR4, 0x400 ;  /* 0x0000040000047882 */ /* 0x000fce0000000000 */
[----:B------:R-:W2:Y:S01]  /*00a0*/  LDC.64 R20, c[0x0][0x220] ;  /* 0x00008800ff147b82 */ /* 0x000ea20000000a00 */
[----:B-1----:R-:W-:Y:S02]  /*00b0*/  SHF.L.U32 R4, R2, 0x2, RZ ;  /* 0x0000000202047819 */ /* 0x002fe400000006ff */
[----:B---3--:R-:W-:Y:S02]  /*00c0*/  SHF.L.U32 R5, R10, 0xa, RZ ;  /* 0x0000000a0a057819 */ /* 0x008fe400000006ff */
[----:B------:R-:W-:Y:S02]  /*00d0*/  LOP3.LUT R4, R4, 0x1fc, RZ, 0xc0, !PT ;  /* 0x000001fc04047812 */ /* 0x000fe400078ec0ff */
[----:B----4-:R-:W-:Y:S02]  /*00e0*/  ISETP.GE.AND P0, PT, R6, 0x9, PT ;  /* 0x000000090600780c */ /* 0x010fe40003f06270 */
[----:B------:R-:W-:-:S04]  /*00f0*/  LOP3.LUT R0, R5, R4, RZ, 0xfc, !PT ;  /* 0x0000000405007212 */ /* 0x000fc800078efcff */
[----:B------:R-:W-:-:S04]  /*0100*/  SHF.R.S32.HI R3, RZ, 0x1f, R0 ;  /* 0x0000001fff037819 */ /* 0x000fc80000011400 */
[----:B------:R-:W-:-:S04]  /*0110*/  LEA.HI R3, R3, R0, RZ, 0x6 ;  /* 0x0000000003037211 */ /* 0x000fc800078f30ff */
[----:B------:R-:W-:Y:S02]  /*0120*/  LOP3.LUT R7, R3, 0xffffffc0, RZ, 0xc0, !PT ;  /* 0xffffffc003077812 */ /* 0x000fe400078ec0ff */
[----:B------:R-:W-:Y:S02]  /*0130*/  SHF.R.S32.HI R3, RZ, 0x6, R3 ;  /* 0x00000006ff037819 */ /* 0x000fe40000011403 */
[----:B------:R-:W-:-:S04]  /*0140*/  IADD3 R7, R0, -R7, RZ ;  /* 0x8000000700077210 */ /* 0x000fc80007ffe0ff */
[----:B------:R-:W-:Y:S02]  /*0150*/  LEA R13, R6, R7, 0x6 ;  /* 0x00000007060d7211 */ /* 0x000fe400078e30ff */
[----:B------:R-:W-:Y:S02]  /*0160*/  SHF.R.S32.HI R7, RZ, 0x15, R10 ;  /* 0x00000015ff077819 */ /* 0x000fe4000001140a */
[----:B------:R-:W-:Y:S01]  /*0170*/  CS2R R10, SRZ ;  /* 0x00000000000a7805 */ /* 0x000fe2000001ff00 */
[----:B------:R-:W-:Y:S01]  /*0180*/  IMAD R3, R3, 0x240, R13 ;  /* 0x0000024003037824 */ /* 0x000fe200078e020d */
[----:B------:R-:W-:-:S03]  /*0190*/  SGXT R7, R7, 0x1 ;  /* 0x000000010707781a */ /* 0x000fc60000000200 */
[----:B--2---:R-:W-:Y:S01]  /*01a0*/  IMAD.WIDE R18, R3, 0x4, R16 ;  /* 0x0000000403127825 */ /* 0x004fe200078e0210 */
[----:B------:R-:W-:-:S04]  /*01b0*/  LEA.HI R0, R7, R0, RZ, 0x6 ;  /* 0x0000000007007211 */ /* 0x000fc800078f30ff */
[----:B------:R1:W2:Y:S01]  /*01c0*/  @!P0 LDG.E.EL.128 R8, desc[UR6][R18.64] ;  /* 0x0000000612088981 */ /* 0x0002a2000c2e1d00 */
[----:B------:R-:W-:-:S04]  /*01d0*/  IADD3 R0, R0, 0x200, RZ ;  /* 0x0000020000007810 */ /* 0x000fc80007ffe0ff */
[----:B------:R-:W-:-:S05]  /*01e0*/  SHF.R.S32.HI R0, RZ, 0x6, R0 ;  /* 0x00000006ff007819 */ /* 0x000fca0000011400 */
[----:B------:R-:W-:Y:S01]  /*01f0*/  IMAD R0, R0, 0x240, R13 ;  /* 0x0000024000007824 */ /* 0x000fe200078e020d */
[----:B------:R-:W-:-:S03]  /*0200*/  CS2R R12, SRZ ;  /* 0x00000000000c7805 */ /* 0x000fc6000001ff00 */
[----:B------:R-:W-:-:S05]  /*0210*/  IMAD.WIDE R22, R0, 0x4, R16 ;  /* 0x0000000400167825 */ /* 0x000fca00078e0210 */
[----:B------:R3:W4:Y:S01]  /*0220*/  @!P0 LDG.E.EL.128 R12, desc[UR6][R22.64] ;  /* 0x00000006160c8981 */ /* 0x000722000c2e1d00 */
[----:B-----5:R-:W-:Y:S01]  /*0230*/  UPRMT UR4, UR5, 0x654, UR4 ;  /* 0x0000065405047896 */ /* 0x020fe20008000004 */
[----:B-1----:R-:W-:-:S04]  /*0240*/  LOP3.LUT R18, R2, 0x7f, RZ, 0xc0, !PT ;  /* 0x0000007f02127812 */ /* 0x002fc800078ec0ff */
[----:B------:R-:W-:Y:S02]  /*0250*/  LOP3.LUT R25, R18, 0x80, RZ, 0xfc, !PT ;  /* 0x0000008012197812 */ /* 0x000fe400078efcff */
[----:B------:R-:W-:Y:S02]  /*0260*/  LEA R16, R4, UR4, 0x3 ;  /* 0x0000000404107c11 */ /* 0x000fe4000f8e18ff */
[C---:B------:R-:W-:Y:S02]  /*0270*/  LOP3.LUT R19, R18.reuse, 0x100, RZ, 0xfc, !PT ;  /* 0x0000010012137812 */ /* 0x040fe400078efcff */
[C---:B---3--:R-:W-:Y:S02]  /*0280*/  LOP3.LUT R22, R18.reuse, 0x180, RZ, 0xfc, !PT ;  /* 0x0000018012167812 */ /* 0x048fe400078efcff */
[----:B------:R-:W-:Y:S02]  /*0290*/  LEA R24, R18, UR4, 0x3 ;  /* 0x0000000412187c11 */ /* 0x000fe4000f8e18ff */
[----:B------:R-:W-:-:S02]  /*02a0*/  LEA R25, R25, UR4, 0x3 ;  /* 0x0000000419197c11 */ /* 0x000fc4000f8e18ff */
[----:B------:R-:W-:-:S04]  /*02b0*/  LOP3.LUT R17, R5, 0x80, R18, 0xfe, !PT ;  /* 0x0000008005117812 */ /* 0x000fc800078efe12 */
[----:B------:R-:W-:-:S04]  /*02c0*/  LEA.HI R29, R7, R17, RZ, 0x6 ;  /* 0x00000011071d7211 */ /* 0x000fc800078f30ff */
[----:B------:R-:W-:Y:S01]  /*02d0*/  SHF.R.S32.HI R29, RZ, 0x6, R29 ;  /* 0x00000006ff1d7819 */ /* 0x000fe2000001141d */
[----:B--2---:R1:W-:Y:S04]  /*02e0*/  STS [R16], R8 ;  /* 0x0000000810007388 */ /* 0x0043e80000000800 */
[----:B------:R2:W-:Y:S04]  /*02f0*/  STS [R16+0x8], R9 ;  /* 0x0000080910007388 */ /* 0x0005e80000000800 */
[----:B------:R-:W-:Y:S01]  /*0300*/  STS [R16+0x10], R10 ;  /* 0x0000100a10007388 */ /* 0x000fe20000000800 */
[----:B-1----:R-:W-:-:S03]  /*0310*/  LEA R8, R19, UR4, 0x3 ;  /* 0x0000000413087c11 */ /* 0x002fc6000f8e18ff */
[----:B------:R1:W-:Y:S01]  /*0320*/  STS [R16+0x18], R11 ;  /* 0x0000180b10007388 */ /* 0x0003e20000000800 */
[----:B--2---:R-:W-:Y:S01]  /*0330*/  LEA R9, R22, UR4, 0x3 ;  /* 0x0000000416097c11 */ /* 0x004fe2000f8e18ff */
[----:B------:R-:W-:Y:S01]  /*0340*/  BAR.SYNC.DEFER_BLOCKING 0x0 ;  /* 0x0000000000007b1d */ /* 0x000fe20000010000 */
[----:B01----:R-:W-:-:S07]  /*0350*/  IMAD.WIDE R10, R29, 0x4, R20 ;  /* 0x000000041d0a7825 */ /* 0x003fce00078e0214 */
[----:B------:R-:W0:Y:S01]  /*0360*/  LDC.64 R22, c[0x0][0x218] ;  /* 0x00008600ff167b82 */ /* 0x000e220000000a00 */
[----:B------:R-:W-:Y:S04]  /*0370*/  LDS R19, [R24] ;  /* 0x0000000018137984 */ /* 0x000fe80000000800 */
[----:B------:R-:W1:Y:S04]  /*0380*/  LDS R28, [R25] ;  /* 0x00000000191c7984 */ /* 0x000e680000000800 */
[----:B------:R-:W2:Y:S04]  /*0390*/  LDS R27, [R8] ;  /* 0x00000000081b7984 */ /* 0x000ea80000000800 */
[----:B------:R-:W3:Y:S01]  /*03a0*/  LDS R26, [R9] ;  /* 0x00000000091a7984 */ /* 0x000ee20000000800 */
[----:B------:R-:W-:Y:S06]  /*03b0*/  BAR.SYNC.DEFER_BLOCKING 0x0 ;  /* 0x0000000000007b1d */ /* 0x000fec0000010000 */
[----:B----4-:R-:W-:Y:S04]  /*03c0*/  STS [R16], R12 ;  /* 0x0000000c10007388 */ /* 0x010fe80000000800 */
[----:B------:R4:W-:Y:S04]  /*03d0*/  STS [R16+0x8], R13 ;  /* 0x0000080d10007388 */ /* 0x0009e80000000800 */
[----:B------:R5:W-:Y:S04]  /*03e0*/  STS [R16+0x10], R14 ;  /* 0x0000100e10007388 */ /* 0x000be80000000800 */
[----:B------:R0:W-:Y:S01]  /*03f0*/  STS [R16+0x18], R15 ;  /* 0x0000180f10007388 */ /* 0x0001e20000000800 */
[----:B------:R-:W-:Y:S06]  /*0400*/  BAR.SYNC.DEFER_BLOCKING 0x0 ;  /* 0x0000000000007b1d */ /* 0x000fec0000010000 */
[----:B----4-:R0:W4:Y:S01]  /*0410*/  LDG.E.EL R13, desc[UR6][R10.64] ;  /* 0x000000060a0d7981 */ /* 0x010122000c2e1900 */
[----:B-----5:R-:W-:Y:S01]  /*0420*/  LOP3.LUT R14, R5, 0x100, R18, 0xfe, !PT ;  /* 0x00000100050e7812 */ /* 0x020fe200078efe12 */
[----:B------:R-:W-:-:S02]  /*0430*/  IMAD R17, R17, 0x9, R6 ;  /* 0x0000000911117824 */ /* 0x000fc400078e0206 */
[----:B------:R-:W5:Y:S04]  /*0440*/  LDS R24, [R24] ;  /* 0x0000000018187984 */ /* 0x000f680000000800 */
[----:B------:R-:W1:Y:S01]  /*0450*/  LDS R25, [R25] ;  /* 0x0000000019197984 */ /* 0x000e620000000800 */
[----:B0-----:R-:W-:-:S05]  /*0460*/  IMAD.WIDE R10, R29, 0x4, R22 ;  /* 0x000000041d0a7825 */ /* 0x001fca00078e0216 */
[----:B------:R0:W2:Y:S01]  /*0470*/  LDG.E.EL R29, desc[UR6][R10.64] ;  /* 0x000000060a1d7981 */ /* 0x0000a2000c2e1900 */
[----:B------:R-:W-:-:S04]  /*0480*/  LEA.HI R12, R7, R14, RZ, 0x6 ;  /* 0x0000000e070c7211 */ /* 0x000fc800078f30ff */
[----:B------:R-:W-:-:S05]  /*0490*/  SHF.R.S32.HI R16, RZ, 0x6, R12 ;  /* 0x00000006ff107819 */ /* 0x000fca000001140c */
[----:B0-----:R-:W-:Y:S01]  /*04a0*/  IMAD.WIDE R10, R16, 0x4, R20 ;  /* 0x00000004100a7825 */ /* 0x001fe200078e0214 */
[C---:B----4-:R-:W-:Y:S02]  /*04b0*/  FSETP.GT.AND P1, PT, |R13|.reuse, 8.50705917302346158658e+37, PT ;  /* 0x7e8000000d00780b */ /* 0x050fe40003f24200 */
[----:B------:R-:W-:-:S11]  /*04c0*/  FSETP.GEU.AND P2, PT, |R13|, 1.175494350822287508e-38, PT ;  /* 0x008000000d00780b */ /* 0x000fd60003f4e200 */
[----:B------:R-:W-:Y:S01]  /*04d0*/  @P1 FMUL R13, R13, 0.25 ;  /* 0x3e8000000d0d1820 */ /* 0x000fe20000400000 */
[----:B--2---:R-:W-:-:S03]  /*04e0*/  @P1 FMUL R29, R29, 0.25 ;  /* 0x3e8000001d1d1820 */ /* 0x004fc60000400000 */
[----:B------:R-:W-:Y:S01]  /*04f0*/  @!P2 FMUL R13, R13, 16777216 ;  /* 0x4b8000000d0da820 */ /* 0x000fe20000400000 */
[----:B------:R-:W-:-:S05]  /*0500*/  @!P2 FMUL R29, R29, 16777216 ;  /* 0x4b8000001d1da820 */ /* 0x000fca0000400000 */
[----:B------:R-:W0:Y:S02]  /*0510*/  MUFU.RCP R13, R13 ;  /* 0x0000000d000d7308 */ /* 0x000e240000001000 */
[----:B0-----:R-:W-:Y:S01]  /*0520*/  FMUL R15, R13, R29 ;  /* 0x0000001d0d0f7220 */ /* 0x001fe20000400000 */
[----:B------:R-:W-:Y:S02]  /*0530*/  IMAD.WIDE R12, R16, 0x4, R22 ;  /* 0x00000004100c7825 */ /* 0x000fe400078e0216 */
[----:B------:R-:W2:Y:S04]  /*0540*/  LDG.E.EL R16, desc[UR6][R10.64] ;  /* 0x000000060a107981 */ /* 0x000ea8000c2e1900 */
[----:B------:R0:W4:Y:S02]  /*0550*/  LDG.E.EL R29, desc[UR6][R12.64] ;  /* 0x000000060c1d7981 */ /* 0x000124000c2e1900 */
[----:B0-----:R-:W-:-:S04]  /*0560*/  LOP3.LUT R13, R5, 0x180, R18, 0xfe, !PT ;  /* 0x00000180050d7812 */ /* 0x001fc800078efe12 */
[----:B------:R-:W-:-:S04]  /*0570*/  LEA.HI R11, R7, R13, RZ, 0x6 ;  /* 0x0000000d070b7211 */ /* 0x000fc800078f30ff */
[----:B------:R-:W-:Y:S01]  /*0580*/  SHF.R.S32.HI R11, RZ, 0x6, R11 ;  /* 0x00000006ff0b7819 */ /* 0x000fe2000001140b */
[----:B-1----:R-:W-:Y:S01]  /*0590*/  FMUL R15, R28, R15 ;  /* 0x0000000f1c0f7220 */ /* 0x002fe20000400000 */
[C---:B--2---:R-:W-:Y:S02]  /*05a0*/  FSETP.GT.AND P1, PT, |R16|.reuse, 8.50705917302346158658e+37, PT ;  /* 0x7e8000001000780b */ /* 0x044fe40003f24200 */
[----:B------:R-:W-:-:S11]  /*05b0*/  FSETP.GEU.AND P2, PT, |R16|, 1.175494350822287508e-38, PT ;  /* 0x008000001000780b */ /* 0x000fd60003f4e200 */
[----:B------:R-:W-:-:S04]  /*05c0*/  @P1 FMUL R16, R16, 0.25 ;  /* 0x3e80000010101820 */ /* 0x000fc80000400000 */
[----:B------:R-:W-:-:S04]  /*05d0*/  @!P2 FMUL R16, R16, 16777216 ;  /* 0x4b8000001010a820 */ /* 0x000fc80000400000 */
[----:B------:R0:W1:Y:S01]  /*05e0*/  MUFU.RCP R12, R16 ;  /* 0x00000010000c7308 */ /* 0x0000620000001000 */
[----:B----4-:R-:W-:Y:S01]  /*05f0*/  @P1 FMUL R29, R29, 0.25 ;  /* 0x3e8000001d1d1820 */ /* 0x010fe20000400000 */
[----:B0-----:R-:W-:Y:S01]  /*0600*/  LOP3.LUT R16, R5, 0x7f, R2, 0xf8, !PT ;  /* 0x0000007f05107812 */ /* 0x001fe200078ef802 */
[--C-:B------:R-:W-:Y:S02]  /*0610*/  IMAD R2, R14, 0x9, R6.reuse ;  /* 0x000000090e027824 */ /* 0x100fe400078e0206 */
[----:B------:R-:W-:Y:S01]  /*0620*/  @!P2 FMUL R29, R29, 16777216 ;  /* 0x4b8000001d1da820 */ /* 0x000fe20000400000 */
[----:B------:R-:W-:Y:S01]  /*0630*/  LEA.HI R5, R7, R16, RZ, 0x6 ;  /* 0x0000001007057211 */ /* 0x000fe200078f30ff */
[--C-:B------:R-:W-:Y:S02]  /*0640*/  IMAD R14, R16, 0x9, R6.reuse ;  /* 0x00000009100e7824 */ /* 0x100fe400078e0206 */
[----:B------:R-:W-:Y:S02]  /*0650*/  IMAD R16, R13, 0x9, R6 ;  /* 0x000000090d107824 */ /* 0x000fe400078e0206 */
[----:B------:R-:W-:Y:S01]  /*0660*/  IMAD.WIDE R6, R11, 0x4, R22 ;  /* 0x000000040b067825 */ /* 0x000fe200078e0216 */
[----:B------:R-:W-:-:S03]  /*0670*/  SHF.R.S32.HI R13, RZ, 0x6, R5 ;  /* 0x00000006ff0d7819 */ /* 0x000fc60000011405 */
[----:B------:R-:W-:-:S04]  /*0680*/  IMAD.WIDE R10, R11, 0x4, R20 ;  /* 0x000000040b0a7825 */ /* 0x000fc800078e0214 */
[----:B-1----:R-:W-:Y:S01]  /*0690*/  FMUL R12, R12, R29 ;  /* 0x0000001d0c0c7220 */ /* 0x002fe20000400000 */
[----:B------:R-:W2:Y:S01]  /*06a0*/  LDG.E.EL R6, desc[UR6][R6.64] ;  /* 0x0000000606067981 */ /* 0x000ea2000c2e1900 */
[----:B------:R-:W-:-:S04]  /*06b0*/  IMAD.WIDE R28, R13, 0x4, R22 ;  /* 0x000000040d1c7825 */ /* 0x000fc800078e0216 */
[----:B------:R-:W-:Y:S01]  /*06c0*/  FMUL R27, R27, R12 ;  /* 0x0000000c1b1b7220 */ /* 0x000fe20000400000 */
[----:B------:R-:W4:Y:S01]  /*06d0*/  LDG.E.EL R10, desc[UR6][R10.64] ;  /* 0x000000060a0a7981 */ /* 0x000f22000c2e1900 */
[----:B------:R-:W-:-:S03]  /*06e0*/  IMAD.WIDE R12, R13, 0x4, R20 ;  /* 0x000000040d0c7825 */ /* 0x000fc600078e0214 */
[----:B------:R-:W2:Y:S04]  /*06f0*/  LDG.E.EL R28, desc[UR6][R28.64] ;  /* 0x000000061c1c7981 */ /* 0x000ea8000c2e1900 */
[----:B------:R0:W2:Y:S02]  /*0700*/  LDG.E.EL R11, desc[UR6][R12.64] ;  /* 0x000000060c0b7981 */ /* 0x0000a4000c2e1900 */
[----:B0-----:R-:W-:-:S04]  /*0710*/  IADD3 R13, R5, 0x280, RZ ;  /* 0x00000280050d7810 */ /* 0x001fc80007ffe0ff */
[----:B------:R-:W-:Y:S02]  /*0720*/  SHF.R.S32.HI R13, RZ, 0x6, R13 ;  /* 0x00000006ff0d7819 */ /* 0x000fe4000001140d */
[C---:B----4-:R-:W-:Y:S02]  /*0730*/  FSETP.GT.AND P2, PT, |R10|.reuse, 8.50705917302346158658e+37, PT ;  /* 0x7e8000000a00780b */ /* 0x050fe40003f44200 */
[----:B------:R-:W-:Y:S02]  /*0740*/  FSETP.GEU.AND P4, PT, |R10|, 1.175494350822287508e-38, PT ;  /* 0x008000000a00780b */ /* 0x000fe40003f8e200 */
[C---:B--2---:R-:W-:Y:S02]  /*0750*/  FSETP.GT.AND P1, PT, |R11|.reuse, 8.50705917302346158658e+37, PT ;  /* 0x7e8000000b00780b */ /* 0x044fe40003f24200 */
[----:B------:R-:W-:-:S07]  /*0760*/  FSETP.GEU.AND P3, PT, |R11|, 1.175494350822287508e-38, PT ;  /* 0x008000000b00780b */ /* 0x000fce0003f6e200 */
[----:B------:R-:W-:-:S04]  /*0770*/  @P2 FMUL R10, R10, 0.25 ;  /* 0x3e8000000a0a2820 */ /* 0x000fc80000400000 */
[----:B------:R-:W-:-:S04]  /*0780*/  @!P4 FMUL R10, R10, 16777216 ;  /* 0x4b8000000a0ac820 */ /* 0x000fc80000400000 */
[----:B------:R-:W0:Y:S01]  /*0790*/  MUFU.RCP R7, R10 ;  /* 0x0000000a00077308 */ /* 0x000e220000001000 */
[----:B------:R-:W-:-:S04]  /*07a0*/  @P1 FMUL R11, R11, 0.25 ;  /* 0x3e8000000b0b1820 */ /* 0x000fc80000400000 */
[----:B------:R-:W-:Y:S01]  /*07b0*/  @!P3 FMUL R11, R11, 16777216 ;  /* 0x4b8000000b0bb820 */ /* 0x000fe20000400000 */
[----:B------:R-:W-:-:S05]  /*07c0*/  @P2 FMUL R6, R6, 0.25 ;  /* 0x3e80000006062820 */ /* 0x000fca0000400000 */
[----:B------:R-:W1:Y:S01]  /*07d0*/  MUFU.RCP R11, R11 ;  /* 0x0000000b000b7308 */ /* 0x000e620000001000 */
[----:B------:R-:W-:Y:S01]  /*07e0*/  @!P4 FMUL R6, R6, 16777216 ;  /* 0x4b8000000606c820 */ /* 0x000fe20000400000 */
[----:B------:R-:W-:-:S03]  /*07f0*/  @P1 FMUL R28, R28, 0.25 ;  /* 0x3e8000001c1c1820 */ /* 0x000fc60000400000 */
[----:B0-----:R-:W-:Y:S01]  /*0800*/  FMUL R29, R7, R6 ;  /* 0x00000006071d7220 */ /* 0x001fe20000400000 */
[----:B------:R-:W-:Y:S01]  /*0810*/  IADD3 R7, R5, 0x200, RZ ;  /* 0x0000020005077810 */ /* 0x000fe20007ffe0ff */
[----:B------:R-:W-:-:S03]  /*0820*/  @!P3 FMUL R28, R28, 16777216 ;  /* 0x4b8000001c1cb820 */ /* 0x000fc60000400000 */
[----:B------:R-:W-:Y:S01]  /*0830*/  SHF.R.S32.HI R7, RZ, 0x6, R7 ;  /* 0x00000006ff077819 */ /* 0x000fe20000011407 */
[----:B-1----:R-:W-:-:S04]  /*0840*/  FMUL R28, R11, R28 ;  /* 0x0000001c0b1c7220 */ /* 0x002fc80000400000 */
[----:B------:R-:W-:-:S04]  /*0850*/  IMAD.WIDE R10, R7, 0x4, R22 ;  /* 0x00000004070a7825 */ /* 0x000fc800078e0216 */
[----:B------:R-:W-:-:S04]  /*0860*/  IMAD.WIDE R6, R7, 0x4, R20 ;  /* 0x0000000407067825 */ /* 0x000fc800078e0214 */
[----:B---3--:R-:W-:Y:S01]  /*0870*/  FMUL R26, R26, R29 ;  /* 0x0000001d1a1a7220 */ /* 0x008fe20000400000 */
[----:B------:R-:W-:Y:S01]  /*0880*/  FMUL R19, R19, R28 ;  /* 0x0000001c13137220 */ /* 0x000fe20000400000 */
[----:B------:R-:W2:Y:S01]  /*0890*/  LDG.E.EL R10, desc[UR6][R10.64] ;  /* 0x000000060a0a7981 */ /* 0x000ea2000c2e1900 */
[----:B------:R-:W-:-:S03]  /*08a0*/  IMAD.WIDE R28, R13, 0x4, R22 ;  /* 0x000000040d1c7825 */ /* 0x000fc600078e0216 */
[----:B------:R-:W3:Y:S01]  /*08b0*/  LDG.E.EL R6, desc[UR6][R6.64] ;  /* 0x0000000606067981 */ /* 0x000ee2000c2e1900 */
[----:B------:R-:W-:-:S03]  /*08c0*/  IMAD.WIDE R12, R13, 0x4, R20 ;  /* 0x000000040d0c7825 */ /* 0x000fc600078e0214 */
[----:B------:R0:W4:Y:S04]  /*08d0*/  LDG.E.EL R28, desc[UR6][R28.64] ;  /* 0x000000061c1c7981 */ /* 0x000128000c2e1900 */
[----:B------:R-:W2:Y:S04]  /*08e0*/  LDG.E.EL R11, desc[UR6][R12.64] ;  /* 0x000000060c0b7981 */ /* 0x000ea8000c2e1900 */
[----:B0-----:R-:W-:Y:S01]  /*08f0*/  LDS R29, [R9] ;  /* 0x00000000091d7984 */ /* 0x001fe20000000800 */
[C---:B---3--:R-:W-:Y:S02]  /*0900*/  FSETP.GT.AND P1, PT, |R6|.reuse, 8.50705917302346158658e+37, PT ;  /* 0x7e8000000600780b */ /* 0x048fe40003f24200 */
[----:B------:R-:W-:-:S02]  /*0910*/  FSETP.GEU.AND P3, PT, |R6|, 1.175494350822287508e-38, PT ;  /* 0x008000000600780b */ /* 0x000fc40003f6e200 */
[C---:B--2---:R-:W-:Y:S02]  /*0920*/  FSETP.GT.AND P2, PT, |R11|.reuse, 8.50705917302346158658e+37, PT ;  /* 0x7e8000000b00780b */ /* 0x044fe40003f44200 */
[----:B------:R-:W-:-:S07]  /*0930*/  FSETP.GEU.AND P4, PT, |R11|, 1.175494350822287508e-38, PT ;  /* 0x008000000b00780b */ /* 0x000fce0003f8e200 */
[----:B------:R-:W-:-:S04]  /*0940*/  @P1 FMUL R6, R6, 0.25 ;  /* 0x3e80000006061820 */ /* 0x000fc80000400000 */
[----:B------:R-:W-:Y:S01]  /*0950*/  @!P3 FMUL R6, R6, 16777216 ;  /* 0x4b8000000606b820 */ /* 0x000fe20000400000 */
[----:B------:R-:W-:-:S03]  /*0960*/  @P2 FMUL R11, R11, 0.25 ;  /* 0x3e8000000b0b2820 */ /* 0x000fc60000400000 */
[----:B------:R-:W0:Y:S01]  /*0970*/  MUFU.RCP R7, R6 ;  /* 0x0000000600077308 */ /* 0x000e220000001000 */
[----:B------:R-:W-:Y:S01]  /*0980*/  @!P4 FMUL R11, R11, 16777216 ;  /* 0x4b8000000b0bc820 */ /* 0x000fe20000400000 */
[----:B------:R-:W-:-:S06]  /*0990*/  @P1 FMUL R10, R10, 0.25 ;  /* 0x3e8000000a0a1820 */ /* 0x000fcc0000400000 */
[----:B------:R-:W1:Y:S01]  /*09a0*/  MUFU.RCP R11, R11 ;  /* 0x0000000b000b7308 */ /* 0x000e620000001000 */
[----:B------:R-:W-:Y:S01]  /*09b0*/  @!P3 FMUL R10, R10, 16777216 ;  /* 0x4b8000000a0ab820 */ /* 0x000fe20000400000 */
[----:B----4-:R-:W-:-:S03]  /*09c0*/  @P2 FMUL R28, R28, 0.25 ;  /* 0x3e8000001c1c2820 */ /* 0x010fc60000400000 */
[----:B0-----:R-:W-:Y:S01]  /*09d0*/  FMUL R13, R7, R10 ;  /* 0x0000000a070d7220 */ /* 0x001fe20000400000 */
[----:B------:R-:W-:Y:S01]  /*09e0*/  IADD3 R7, R5, 0x300, RZ ;  /* 0x0000030005077810 */ /* 0x000fe20007ffe0ff */
[----:B------:R-:W-:Y:S01]  /*09f0*/  @!P4 FMUL R28, R28, 16777216 ;  /* 0x4b8000001c1cc820 */ /* 0x000fe20000400000 */
[----:B------:R-:W-:Y:S02]  /*0a00*/  IADD3 R5, R5, 0x380, RZ ;  /* 0x0000038005057810 */ /* 0x000fe40007ffe0ff */
[----:B------:R-:W-:Y:S02]  /*0a10*/  SHF.R.S32.HI R7, RZ, 0x6, R7 ;  /* 0x00000006ff077819 */ /* 0x000fe40000011407 */
[----:B------:R-:W-:Y:S01]  /*0a20*/  SHF.R.S32.HI R5, RZ, 0x6, R5 ;  /* 0x00000006ff057819 */ /* 0x000fe20000011405 */
[----:B-1----:R-:W-:Y:S02]  /*0a30*/  FMUL R12, R11, R28 ;  /* 0x0000001c0b0c7220 */ /* 0x002fe40000400000 */
[----:B------:R-:W-:-:S04]  /*0a40*/  IMAD.WIDE R10, R7, 0x4, R22 ;  /* 0x00000004070a7825 */ /* 0x000fc800078e0216 */
[--C-:B------:R-:W-:Y:S02]  /*0a50*/  IMAD.WIDE R6, R7, 0x4, R20.reuse ;  /* 0x0000000407067825 */ /* 0x100fe400078e0214 */
[----:B------:R-:W2:Y:S02]  /*0a60*/  LDG.E.EL R10, desc[UR6][R10.64] ;  /* 0x000000060a0a7981 */ /* 0x000ea4000c2e1900 */
[C---:B------:R-:W-:Y:S02]  /*0a70*/  IMAD.WIDE R20, R5.reuse, 0x4, R20 ;  /* 0x0000000405147825 */ /* 0x040fe400078e0214 */
[----:B------:R-:W3:Y:S04]  /*0a80*/  LDG.E.EL R6, desc[UR6][R6.64] ;  /* 0x0000000606067981 */ /* 0x000ee8000c2e1900 */
[----:B------:R0:W4:Y:S01]  /*0a90*/  LDG.E.EL R28, desc[UR6][R20.64] ;  /* 0x00000006141c7981 */ /* 0x000122000c2e1900 */
[----:B------:R-:W-:-:S03]  /*0aa0*/  IMAD.WIDE R22, R5, 0x4, R22 ;  /* 0x0000000405167825 */ /* 0x000fc600078e0216 */
[----:B------:R1:W1:Y:S04]  /*0ab0*/  LDS R5, [R8] ;  /* 0x0000000008057984 */ /* 0x0002680000000800 */
[----:B------:R5:W2:Y:S01]  /*0ac0*/  LDG.E.EL R22, desc[UR6][R22.64] ;  /* 0x0000000616167981 */ /* 0x000aa2000c2e1900 */
[----:B0-----:R-:W1:Y:S01]  /*0ad0*/  LDC.64 R20, c[0x0][0x228] ;  /* 0x00008a00ff147b82 */ /* 0x001e620000000a00 */
[----:B-----5:R-:W-:Y:S01]  /*0ae0*/  FMUL R13, R24, R13 ;  /* 0x0000000d180d7220 */ /* 0x020fe20000400000 */
[----:B------:R-:W-:Y:S01]  /*0af0*/  FMUL R12, R25, R12 ;  /* 0x0000000c190c7220 */ /* 0x000fe20000400000 */
[----:B------:R-:W-:Y:S02]  /*0b00*/  IADD3 R25, R14, 0x1200, RZ ;  /* 0x000012000e197810 */ /* 0x000fe40007ffe0ff */
[----:B------:R-:W-:Y:S01]  /*0b10*/  IADD3 R23, R14, 0x1680, RZ ;  /* 0x000016800e177810 */ /* 0x000fe20007ffe0ff */
[----:B-1----:R-:W-:Y:S01]  /*0b20*/  IMAD.WIDE R8, R17, 0x4, R20 ;  /* 0x0000000411087825 */ /* 0x002fe200078e0214 */
[----:B------:R-:W-:-:S02]  /*0b30*/  IADD3 R17, R14, 0x1b00, RZ ;  /* 0x00001b000e117810 */ /* 0x000fc40007ffe0ff */
[----:B------:R-:W-:Y:S02]  /*0b40*/  LEA R18, R18, UR4, 0x2 ;  /* 0x0000000412127c11 */ /* 0x000fe4000f8e10ff */
[----:B------:R-:W-:Y:S02]  /*0b50*/  LEA R4, R4, UR4, 0x2 ;  /* 0x0000000404047c11 */ /* 0x000fe4000f8e10ff */
[C---:B---3--:R-:W-:Y:S02]  /*0b60*/  FSETP.GT.AND P1, PT, |R6|.reuse, 8.50705917302346158658e+37, PT ;  /* 0x7e8000000600780b */ /* 0x048fe40003f24200 */
[----:B------:R-:W-:Y:S02]  /*0b70*/  FSETP.GEU.AND P3, PT, |R6|, 1.175494350822287508e-38, PT ;  /* 0x008000000600780b */ /* 0x000fe40003f6e200 */
[C---:B----4-:R-:W-:Y:S02]  /*0b80*/  FSETP.GT.AND P2, PT, |R28|.reuse, 8.50705917302346158658e+37, PT ;  /* 0x7e8000001c00780b */ /* 0x050fe40003f44200 */
[----:B------:R-:W-:-:S07]  /*0b90*/  FSETP.GEU.AND P4, PT, |R28|, 1.175494350822287508e-38, PT ;  /* 0x008000001c00780b */ /* 0x000fce0003f8e200 */
[----:B------:R-:W-:-:S04]  /*0ba0*/  @P1 FMUL R6, R6, 0.25 ;  /* 0x3e80000006061820 */ /* 0x000fc80000400000 */
[----:B------:R-:W-:Y:S01]  /*0bb0*/  @!P3 FMUL R6, R6, 16777216 ;  /* 0x4b8000000606b820 */ /* 0x000fe20000400000 */
[----:B------:R-:W-:-:S03]  /*0bc0*/  @P2 FMUL R28, R28, 0.25 ;  /* 0x3e8000001c1c2820 */ /* 0x000fc60000400000 */
[----:B------:R-:W0:Y:S01]  /*0bd0*/  MUFU.RCP R7, R6 ;  /* 0x0000000600077308 */ /* 0x000e220000001000 */
[----:B------:R-:W-:Y:S01]  /*0be0*/  @!P4 FMUL R28, R28, 16777216 ;  /* 0x4b8000001c1cc820 */ /* 0x000fe20000400000 */
[----:B--2---:R-:W-:-:S06]  /*0bf0*/  @P1 FMUL R10, R10, 0.25 ;  /* 0x3e8000000a0a1820 */ /* 0x004fcc0000400000 */
[----:B------:R-:W1:Y:S01]  /*0c00*/  MUFU.RCP R11, R28 ;  /* 0x0000001c000b7308 */ /* 0x000e620000001000 */
[----:B------:R-:W-:Y:S01]  /*0c10*/  @P2 FMUL R22, R22, 0.25 ;  /* 0x3e80000016162820 */ /* 0x000fe20000400000 */
[----:B------:R-:W-:-:S03]  /*0c20*/  @!P3 FMUL R10, R10, 16777216 ;  /* 0x4b8000000a0ab820 */ /* 0x000fc60000400000 */
[----:B------:R-:W-:Y:S01]  /*0c30*/  @!P4 FMUL R22, R22, 16777216 ;  /* 0x4b8000001616c820 */ /* 0x000fe20000400000 */
[----:B0-----:R-:W-:Y:S01]  /*0c40*/  FMUL R24, R7, R10 ;  /* 0x0000000a07187220 */ /* 0x001fe20000400000 */
[----:B------:R-:W-:Y:S01]  /*0c50*/  IMAD.WIDE R6, R14, 0x4, R20 ;  /* 0x000000040e067825 */ /* 0x000fe200078e0214 */
[----:B------:R-:W-:-:S03]  /*0c60*/  IADD3 R14, R14, 0x1f80, RZ ;  /* 0x00001f800e0e7810 */ /* 0x000fc60007ffe0ff */
[----:B------:R-:W-:Y:S01]  /*0c70*/  FMUL R5, R5, R24 ;  /* 0x0000001805057220 */ /* 0x000fe20000400000 */
[----:B------:R0:W-:Y:S01]  /*0c80*/  @!P0 STG.E desc[UR6][R6.64], R19 ;  /* 0x0000001306008986 */ /* 0x0001e2000c101906 */
[----:B-1----:R-:W-:Y:S01]  /*0c90*/  FMUL R22, R11, R22 ;  /* 0x000000160b167220 */ /* 0x002fe20000400000 */
[--C-:B------:R-:W-:Y:S02]  /*0ca0*/  IMAD.WIDE R10, R2, 0x4, R20.reuse ;  /* 0x00000004020a7825 */ /* 0x100fe400078e0214 */
[----:B------:R-:W-:Y:S02]  /*0cb0*/  @!P0 STG.E desc[UR6][R8.64], R15 ;  /* 0x0000000f08008986 */ /* 0x000fe4000c101906 */
[----:B------:R-:W-:Y:S01]  /*0cc0*/  FMUL R29, R29, R22 ;  /* 0x000000161d1d7220 */ /* 0x000fe20000400000 */
[--C-:B------:R-:W-:Y:S01]  /*0cd0*/  IMAD.WIDE R24, R25, 0x4, R20.reuse ;  /* 0x0000000419187825 */ /* 0x100fe200078e0214 */
[----:B------:R-:W-:Y:S03]  /*0ce0*/  @!P0 STG.E desc[UR6][R10.64], R27 ;  /* 0x0000001b0a008986 */ /* 0x000fe6000c101906 */
[----:B0-----:R-:W-:-:S04]  /*0cf0*/  IMAD.WIDE R6, R16, 0x4, R20 ;  /* 0x0000000410067825 */ /* 0x001fc800078e0214 */
[--C-:B------:R-:W-:Y:S01]  /*0d00*/  IMAD.WIDE R22, R23, 0x4, R20.reuse ;  /* 0x0000000417167825 */ /* 0x100fe200078e0214 */
[----:B------:R0:W-:Y:S03]  /*0d10*/  @!P0 STG.E desc[UR6][R6.64], R26 ;  /* 0x0000001a06008986 */ /* 0x0001e6000c101906 */
[--C-:B------:R-:W-:Y:S01]  /*0d20*/  IMAD.WIDE R16, R17, 0x4, R20.reuse ;  /* 0x0000000411107825 */ /* 0x100fe200078e0214 */
[----:B------:R-:W-:Y:S03]  /*0d30*/  @!P0 STG.E desc[UR6][R24.64], R13 ;  /* 0x0000000d18008986 */ /* 0x000fe6000c101906 */
[----:B------:R-:W-:Y:S01]  /*0d40*/  IMAD.WIDE R20, R14, 0x4, R20 ;  /* 0x000000040e147825 */ /* 0x000fe200078e0214 */
[----:B------:R-:W-:Y:S04]  /*0d50*/  @!P0 STG.E desc[UR6][R22.64], R12 ;  /* 0x0000000c16008986 */ /* 0x000fe8000c101906 */
[----:B------:R-:W-:Y:S01]  /*0d60*/  @!P0 STG.E desc[UR6][R16.64], R5 ;  /* 0x0000000510008986 */ /* 0x000fe2000c101906 */
[----:B0-----:R-:W0:Y:S03]  /*0d70*/  LDC.64 R6, c[0x0][0x230] ;  /* 0x00008c00ff067b82 */ /* 0x001e260000000a00 */
[----:B------:R-:W-:Y:S05]  /*0d80*/  @!P0 STG.E desc[UR6][R20.64], R29 ;  /* 0x0000001d14008986 */ /* 0x000fea000c101906 */
[----:B------:R-:W-:Y:S06]  /*0d90*/  BAR.SYNC.DEFER_BLOCKING 0x0 ;  /* 0x0000000000007b1d */ /* 0x000fec0000010000 */
[----:B------:R-:W-:Y:S04]  /*0da0*/  STS [R18], R19 ;  /* 0x0000001312007388 */ /* 0x000fe80000000800 */
[----:B------:R-:W-:Y:S04]  /*0db0*/  STS [R18+0x200], R15 ;  /* 0x0002000f12007388 */ /* 0x000fe80000000800 */
[----:B------:R-:W-:Y:S04]  /*0dc0*/  STS [R18+0x400], R27 ;  /* 0x0004001b12007388 */ /* 0x000fe80000000800 */
[----:B------:R-:W-:Y:S01]  /*0dd0*/  STS [R18+0x600], R26 ;  /* 0x0006001a12007388 */ /* 0x000fe20000000800 */
[----:B------:R-:W-:Y:S06]  /*0de0*/  BAR.SYNC.DEFER_BLOCKING 0x0 ;  /* 0x0000000000007b1d */ /* 0x000fec0000010000 */
[----:B------:R-:W1:Y:S02]  /*0df0*/  LDS.128 R8, [R4] ;  /* 0x0000000004087984 */ /* 0x000e640000000c00 */
[----:B------:R-:W-:Y:S01]  /*0e00*/  BAR.SYNC.DEFER_BLOCKING 0x0 ;  /* 0x0000000000007b1d */ /* 0x000fe20000010000 */
[----:B0-----:R-:W-:-:S05]  /*0e10*/  IMAD.WIDE R2, R3, 0x4, R6 ;  /* 0x0000000403027825 */ /* 0x001fca00078e0206 */
[----:B------:R0:W-:Y:S04]  /*0e20*/  STS [R18], R13 ;  /* 0x0000000d12007388 */ /* 0x0001e80000000800 */
[----:B------:R0:W-:Y:S04]  /*0e30*/  STS [R18+0x200], R12 ;  /* 0x0002000c12007388 */ /* 0x0001e80000000800 */
[----:B------:R0:W-:Y:S04]  /*0e40*/  STS [R18+0x400], R5 ;  /* 0x0004000512007388 */ /* 0x0001e80000000800 */
[----:B------:R0:W-:Y:S01]  /*0e50*/  STS [R18+0x600], R29 ;  /* 0x0006001d12007388 */ /* 0x0001e20000000800 */
[----:B------:R-:W-:Y:S06]  /*0e60*/  BAR.SYNC.DEFER_BLOCKING 0x0 ;  /* 0x0000000000007b1d */ /* 0x000fec0000010000 */
[----:B-1----:R0:W-:Y:S02]  /*0e70*/  @!P0 STG.E.128 desc[UR6][R2.64], R8 ;  /* 0x0000000802008986 */ /* 0x0021e4000c101d06 */
[----:B0-----:R-:W-:Y:S05]  /*0e80*/  @P0 EXIT ;  /* 0x000000000000094d */ /* 0x001fea0003800000 */
[----:B0-----:R-:W0:Y:S01]  /*0e90*/  LDS.128 R8, [R4] ;  /* 0x0000000004087984 */ /* 0x001e220000000c00 */
[----:B------:R-:W-:-:S05]  /*0ea0*/  IMAD.WIDE R2, R0, 0x4, R6 ;  /* 0x0000000400027825 */ /* 0x000fca00078e0206 */
[----:B0-----:R-:W-:Y:S01]  /*0eb0*/  STG.E.128 desc[UR6][R2.64], R8 ;  /* 0x0000000802007986 */ /* 0x001fe2000c101d06 */
[----:B------:R-:W-:Y:S05]  /*0ec0*/  EXIT ;  /* 0x000000000000794d */ /* 0x000fea0003800000 */
.L_x_0:
[----:B------:R-:W-:-:S00]  /*0ed0*/  BRA `(.L_x_0) ;  /* 0xfffffffc00fc7947 */ /* 0x000fc0000383ffff */
[----:B------:R-:W-:-:S00]  /*0ee0*/  NOP ;  /* 0x0000000000007918 */ /* 0x000fc00000000000 */
        /* <DEDUP_REMOVED lines=9> */
.L_x_1:


//--------------------- .nv.shared.triton_poi_fused__weight_norm_interface_convolution_14 --------------------------
	.section	.nv.shared.triton_poi_fused__weight_norm_interface_convolution_14,"aw",@nobits
	.sectionflags	@""
	.align	16
	.zero		1024


//--------------------- .nv.constant0.triton_poi_fused__weight_norm_interface_convolution_14 --------------------------
	.section	.nv.constant0.triton_poi_fused__weight_norm_interface_convolution_14,"a",@progbits
	.sectionflags	@""
	.align	4
.nv.constant0.triton_poi_fused__weight_norm_interface_convolution_14:
	.zero		576
